//
// Generated by NVIDIA NVVM Compiler
//
// Compiler Build ID: CL-36424714
// Cuda compilation tools, release 13.0, V13.0.88
// Based on NVVM 20.0.0
//

.version 9.0
.target sm_100
.address_size 64

	// .globl	_Z14printAtRuntimev
.extern .func  (.param .b32 func_retval0) vprintf
(
	.param .b64 vprintf_param_0,
	.param .b64 vprintf_param_1
)
;
.global .align 1 .b8 $str[59] = {67, 85, 68, 65, 32, 97, 114, 99, 104, 105, 116, 101, 99, 116, 117, 114, 101, 32, 111, 102, 32, 116, 104, 101, 32, 99, 117, 114, 114, 101, 110, 116, 32, 114, 117, 110, 110, 105, 110, 103, 32, 100, 101, 118, 105, 99, 101, 32, 99, 111, 100, 101, 58, 32, 37, 100, 46, 10};

.visible .entry _Z14printAtRuntimev()
{
	.local .align 8 .b8 	__local_depot0[8];
	.reg .b64 	%SP;
	.reg .b64 	%SPL;
	.reg .b32 	%r<4>;
	.reg .b64 	%rd<5>;

	mov.u64 	%SPL, __local_depot0;
	cvta.local.u64 	%SP, %SPL;
	add.u64 	%rd1, %SP, 0;
	add.u64 	%rd2, %SPL, 0;
	mov.b32 	%r1, 1000;
	st.local.u32 	[%rd2], %r1;
	mov.u64 	%rd3, $str;
	cvta.global.u64 	%rd4, %rd3;
	{ // callseq 0, 0
	.param .b64 param0;
	st.param.b64 	[param0], %rd4;
	.param .b64 param1;
	st.param.b64 	[param1], %rd1;
	.param .b32 retval0;
	call.uni (retval0), 
	vprintf, 
	(
	param0, 
	param1
	);
	ld.param.b32 	%r2, [retval0];
	} // callseq 0
	ret;

}


// ===== COMPILED SASS (sm_100) =====

	.target	sm_100

	.elftype	@"ET_EXEC"


//--------------------- .note.nv.tkinfo           --------------------------
	.section	.note.nv.tkinfo,"",@"SHT_NOTE"
	.sectionflags	@"SHF_NOTE_NV_TKINFO"
	.tkinfo
        /*0018*/ 	.word	0x00000002
        /*0030*/ 	.string	""
        /*0030*/ 	.string	"ptxas"
        /*0030*/ 	.string	"Cuda compilation tools, release 13.0, V13.0.88"
        /*0030*/ 	.string	"Build cuda_13.0.r13.0/compiler.36424714_0"
        /*0030*/ 	.string	"-arch sm_100 -m 64 "



//--------------------- .note.nv.cuinfo           --------------------------
	.section	.note.nv.cuinfo,"",@"SHT_NOTE"
	.sectionflags	@"SHF_NOTE_NV_CUINFO"
        /*0018*/ 	.short	0x0002
        /*001a*/ 	.short	0x0064
        /*001c*/ 	.short	0x0082
	.zero		2


//--------------------- .nv.info                  --------------------------
	.section	.nv.info,"",@"SHT_CUDA_INFO"
	.align	4


	//----- nvinfo : EIATTR_REGCOUNT
	.align		4
        /*0000*/ 	.byte	0x04, 0x2f
        /*0002*/ 	.short	(.L_2 - .L_1)
	.align		4
.L_1:
        /*0004*/ 	.word	index@(_Z14printAtRuntimev)
        /*0008*/ 	.word	0x00000018


	//----- nvinfo : EIATTR_FRAME_SIZE
	.align		4
.L_2:
        /*000c*/ 	.byte	0x04, 0x11
        /*000e*/ 	.short	(.L_4 - .L_3)
	.align		4
.L_3:
        /*0010*/ 	.word	index@(_Z14printAtRuntimev)
        /*0014*/ 	.word	0x00000008


	//----- nvinfo : EIATTR_MIN_STACK_SIZE
	.align		4
.L_4:
        /*0018*/ 	.byte	0x04, 0x12
        /*001a*/ 	.short	(.L_6 - .L_5)
	.align		4
.L_5:
        /*001c*/ 	.word	index@(_Z14printAtRuntimev)
        /*0020*/ 	.word	0x00000008
.L_6:


//--------------------- .nv.compat                --------------------------
	.section	.nv.compat,"",@"SHT_CUDA_COMPAT_INFO"
	.align	4
        /*0000*/ 	.byte	0x02, 0x09, 0x00, 0x00, 0x02, 0x02, 0x01, 0x00, 0x02, 0x05, 0x05, 0x00, 0x03, 0x07, 0x01, 0x01
        /*0010*/ 	.byte	0x02, 0x03, 0x00, 0x00, 0x02, 0x06, 0x01, 0x00, 0x04, 0x0b, 0x08, 0x00, 0x09, 0x00, 0x00, 0x00
        /*0020*/ 	.byte	0x00, 0x00, 0x00, 0x00


//--------------------- .nv.info._Z14printAtRuntimev --------------------------
	.section	.nv.info._Z14printAtRuntimev,"",@"SHT_CUDA_INFO"
	.sectionflags	@""
	.align	4


	//----- nvinfo : EIATTR_CUDA_API_VERSION
	.align		4
        /*0000*/ 	.byte	0x04, 0x37
        /*0002*/ 	.short	(.L_8 - .L_7)
.L_7:
        /*0004*/ 	.word	0x00000082


	//----- nvinfo : EIATTR_SPARSE_MMA_MASK
	.align		4
.L_8:
        /*0008*/ 	.byte	0x03, 0x50
        /*000a*/ 	.short	0x0000


	//----- nvinfo : EIATTR_MAXREG_COUNT
	.align		4
        /*000c*/ 	.byte	0x03, 0x1b
        /*000e*/ 	.short	0x00ff


	//----- nvinfo : EIATTR_EXTERNS
	.align		4
        /*0010*/ 	.byte	0x04, 0x0f
        /*0012*/ 	.short	(.L_10 - .L_9)


	//   ....[0]....
	.align		4
.L_9:
        /*0014*/ 	.word	index@(vprintf)


	//----- nvinfo : EIATTR_MERCURY_ISA_VERSION
	.align		4
.L_10:
        /*0018*/ 	.byte	0x03, 0x5f
        /*001a*/ 	.short	0x0101


	//----- nvinfo : EIATTR_VRC_CTA_INIT_COUNT
	.align		4
        /*001c*/ 	.byte	0x02, 0x4a
	.zero		1
	.zero		1


	//----- nvinfo : EIATTR_SYSCALL_OFFSETS
	.align		4
        /*0020*/ 	.byte	0x04, 0x46
        /*0022*/ 	.short	(.L_12 - .L_11)


	//   ....[0]....
.L_11:
        /*0024*/ 	.word	0x000000e0


	//----- nvinfo : EIATTR_EXIT_INSTR_OFFSETS
	.align		4
.L_12:
        /*0028*/ 	.byte	0x04, 0x1c
        /*002a*/ 	.short	(.L_14 - .L_13)


	//   ....[0]....
.L_13:
        /*002c*/ 	.word	0x000000f0


	//----- nvinfo : EIATTR_SW_WAR
	.align		4
.L_14:
        /*0030*/ 	.byte	0x04, 0x36
        /*0032*/ 	.short	(.L_16 - .L_15)
.L_15:
        /*0034*/ 	.word	0x00000008
.L_16:


//--------------------- .nv.callgraph             --------------------------
	.section	.nv.callgraph,"",@"SHT_CUDA_CALLGRAPH"
	.align	4
	.sectionentsize	8
	.align		4
        /*0000*/ 	.word	0x00000000
	.align		4
        /*0004*/ 	.word	0xffffffff
	.align		4
        /*0008*/ 	.word	index@(_Z14printAtRuntimev)
	.align		4
        /*000c*/ 	.word	index@(vprintf)
	.align		4
        /*0010*/ 	.word	0x00000000
	.align		4
        /*0014*/ 	.word	0xfffffffe
	.align		4
        /*0018*/ 	.word	0x00000000
	.align		4
        /*001c*/ 	.word	0xfffffffd
	.align		4
        /*0020*/ 	.word	0x00000000
	.align		4
        /*0024*/ 	.word	0xfffffffc


//--------------------- .nv.constant4             --------------------------
	.section	.nv.constant4,"a",@progbits
	.align	8
	.align		8
.nv.constant4:
        /*0000*/ 	.dword	vprintf
	.align		8
        /*0008*/ 	.dword	$str


//--------------------- .text._Z14printAtRuntimev --------------------------
	.section	.text._Z14printAtRuntimev,"ax",@progbits
	.align	128
        .global         _Z14printAtRuntimev
        .type           _Z14printAtRuntimev,@function
        .size           _Z14printAtRuntimev,(.L_x_2 - _Z14printAtRuntimev)
        .other          _Z14printAtRuntimev,@"STO_CUDA_ENTRY STV_DEFAULT"
_Z14printAtRuntimev:
.text._Z14printAtRuntimev:
[----:B------:R-:W0:Y:S02]  /*0000*/  LDC R1, c[0x0][0x37c] ;  /* 0x0000df00ff017b82 */ /* 0x000e240000000800 */
[----:B0-----:R-:W-:Y:S01]  /*0010*/  VIADD R1, R1, 0xfffffff8 ;  /* 0xfffffff801017836 */ /* 0x001fe20000000000 */
[----:B------:R-:W-:Y:S01]  /*0020*/  MOV R0, 0x0 ;  /* 0x0000000000007802 */ /* 0x000fe20000000f00 */
[----:B------:R-:W-:Y:S01]  /*0030*/  IMAD.MOV.U32 R8, RZ, RZ, 0x3e8 ;  /* 0x000003e8ff087424 */ /* 0x000fe200078e00ff */
[----:B------:R-:W0:Y:S03]  /*0040*/  LDCU UR4, c[0x0][0x2f8] ;  /* 0x00005f00ff0477ac */ /* 0x000e260008000800 */
[----:B------:R1:W2:Y:S01]  /*0050*/  LDC.64 R2, c[0x4][R0] ;  /* 0x0100000000027b82 */ /* 0x0002a20000000a00 */
[----:B------:R1:W-:Y:S01]  /*0060*/  STL [R1], R8 ;  /* 0x0000000801007387 */ /* 0x0003e20000100800 */
[----:B------:R-:W3:Y:S01]  /*0070*/  LDCU.64 UR6, c[0x4][0x8] ;  /* 0x01000100ff0677ac */ /* 0x000ee20008000a00 */
[----:B------:R-:W4:Y:S01]  /*0080*/  LDCU UR5, c[0x0][0x2fc] ;  /* 0x00005f80ff0577ac */ /* 0x000f220008000800 */
[----:B0-----:R-:W-:-:S02]  /*0090*/  IADD3 R6, P0, PT, R1, UR4, RZ ;  /* 0x0000000401067c10 */ /* 0x001fc4000ff1e0ff */
[----:B---3--:R-:W-:Y:S01]  /*00a0*/  MOV R4, UR6 ;  /* 0x0000000600047c02 */ /* 0x008fe20008000f00 */
[----:B------:R-:W-:Y:S01]  /*00b0*/  IMAD.U32 R5, RZ, RZ, UR7 ;  /* 0x00000007ff057e24 */ /* 0x000fe2000f8e00ff */
[----:B-1--4-:R-:W-:-:S09]  /*00c0*/  IADD3.X R7, PT, PT, RZ, UR5, RZ, P0, !PT ;  /* 0x00000005ff077c10 */ /* 0x012fd200087fe4ff */
[----:B------:R-:W-:-:S07]  /*00d0*/  LEPC R20, `(.L_x_0) ;  /* 0x000000001014794e */ /* 0x000fce0000000000 */
[----:B--2---:R-:W-:Y:S05]  /*00e0*/  CALL.ABS.NOINC R2 ;  /* 0x0000000002007343 */ /* 0x004fea0003c00000 */
.L_x_0:
[----:B------:R-:W-:Y:S05]  /*00f0*/  EXIT ;  /* 0x000000000000794d */ /* 0x000fea0003800000 */
.L_x_1:
[----:B------:R-:W-:-:S00]  /*0100*/  BRA `(.L_x_1) ;  /* 0xfffffffc00fc7947 */ /* 0x000fc0000383ffff */
[----:B------:R-:W-:-:S00]  /*0110*/  NOP ;  /* 0x0000000000007918 */ /* 0x000fc00000000000 */
        /* <DEDUP_REMOVED lines=14> */
.L_x_2:


//--------------------- .nv.global.init           --------------------------
	.section	.nv.global.init,"aw",@progbits
.nv.global.init:
	.type		$str,@object
	.size		$str,(.L_0 - $str)
$str:
        /*0000*/ 	.byte	0x43, 0x55, 0x44, 0x41, 0x20, 0x61, 0x72, 0x63, 0x68, 0x69, 0x74, 0x65, 0x63, 0x74, 0x75, 0x72
        /*0010*/ 	.byte	0x65, 0x20, 0x6f, 0x66, 0x20, 0x74, 0x68, 0x65, 0x20, 0x63, 0x75, 0x72, 0x72, 0x65, 0x6e, 0x74
        /*0020*/ 	.byte	0x20, 0x72, 0x75, 0x6e, 0x6e, 0x69, 0x6e, 0x67, 0x20, 0x64, 0x65, 0x76, 0x69, 0x63, 0x65, 0x20
        /*0030*/ 	.byte	0x63, 0x6f, 0x64, 0x65, 0x3a, 0x20, 0x25, 0x64, 0x2e, 0x0a, 0x00
.L_0:


//--------------------- .nv.shared.reserved.0     --------------------------
	.section	.nv.shared.reserved.0,"aw",@nobits
	.weak		__nv_reservedSMEM_offset_0_alias
	.size		__nv_reservedSMEM_offset_0_alias, 0, 64
	.other		__nv_reservedSMEM_offset_0_alias,@"STO_CUDA_RESERVED_SHARED STV_DEFAULT"
__nv_reservedSMEM_offset_0_alias:
	.zero		0
	.zero		64


//--------------------- .nv.constant0._Z14printAtRuntimev --------------------------
	.section	.nv.constant0._Z14printAtRuntimev,"a",@progbits
	.sectionflags	@""
	.align	4
.nv.constant0._Z14printAtRuntimev:
	.zero		896


//--------------------- SYMBOLS --------------------------

	.type		.nv.reservedSmem.offset0,@object
	.size		.nv.reservedSmem.offset0,0x4
	.type		vprintf,@function
